	.headerflags	@"EF_CUDA_TEXMODE_UNIFIED EF_CUDA_64BIT_ADDRESS EF_CUDA_ACCELERATORS EF_CUDA_SM90 EF_CUDA_VIRTUAL_SM(EF_CUDA_SM90)"
	.elftype	@"ET_EXEC"


//--------------------- .nv.info                  --------------------------
	.section	.nv.info,"",@"SHT_CUDA_INFO"
	.align	4


	//----- nvinfo : EIATTR_REGCOUNT
	.align		4
        /*0000*/ 	.byte	0x04, 0x2f
        /*0002*/ 	.short	(.L_1 - .L_0)
	.align		4
.L_0:
        /*0004*/ 	.word	index@(triton_poi_fused_convolution_leaky_relu_3)
        /*0008*/ 	.word	0x0000000c


	//----- nvinfo : EIATTR_MIN_STACK_SIZE
	.align		4
.L_1:
        /*000c*/ 	.byte	0x04, 0x12
        /*000e*/ 	.short	(.L_3 - .L_2)
	.align		4
.L_2:
        /*0010*/ 	.word	index@(triton_poi_fused_convolution_leaky_relu_3)
        /*0014*/ 	.word	0x00000000


	//----- nvinfo : EIATTR_FRAME_SIZE
	.align		4
.L_3:
        /*0018*/ 	.byte	0x04, 0x11
        /*001a*/ 	.short	(.L_5 - .L_4)
	.align		4
.L_4:
        /*001c*/ 	.word	index@(triton_poi_fused_convolution_leaky_relu_3)
        /*0020*/ 	.word	0x00000000


	//----- nvinfo : EIATTR_MIN_STACK_SIZE
	.align		4
.L_5:
        /*0024*/ 	.byte	0x04, 0x12
        /*0026*/ 	.short	(.L_7 - .L_6)
	.align		4
.L_6:
        /*0028*/ 	.word	index@(triton_poi_fused_convolution_leaky_relu_3)
        /*002c*/ 	.word	0x00000000
.L_7:


//--------------------- .nv.info.triton_poi_fused_convolution_leaky_relu_3 --------------------------
	.section	.nv.info.triton_poi_fused_convolution_leaky_relu_3,"",@"SHT_CUDA_INFO"
	.sectionflags	@""
	.align	4


	//----- nvinfo : EIATTR_CUDA_API_VERSION
	.align		4
        /*0000*/ 	.byte	0x04, 0x37
        /*0002*/ 	.short	(.L_9 - .L_8)
.L_8:
        /*0004*/ 	.word	0x0000007c


	//----- nvinfo : EIATTR_KPARAM_INFO
	.align		4
.L_9:
        /*0008*/ 	.byte	0x04, 0x17
        /*000a*/ 	.short	(.L_11 - .L_10)
.L_10:
        /*000c*/ 	.word	0x00000000
        /*0010*/ 	.short	0x0002
        /*0012*/ 	.short	0x0010
        /*0014*/ 	.byte	0x00, 0xf0, 0x11, 0x00


	//----- nvinfo : EIATTR_KPARAM_INFO
	.align		4
.L_11:
        /*0018*/ 	.byte	0x04, 0x17
        /*001a*/ 	.short	(.L_13 - .L_12)
.L_12:
        /*001c*/ 	.word	0x00000000
        /*0020*/ 	.short	0x0001
        /*0022*/ 	.short	0x0008
        /*0024*/ 	.byte	0x00, 0xf4, 0x21, 0x00


	//----- nvinfo : EIATTR_KPARAM_INFO
	.align		4
.L_13:
        /*0028*/ 	.byte	0x04, 0x17
        /*002a*/ 	.short	(.L_15 - .L_14)
.L_14:
        /*002c*/ 	.word	0x00000000
        /*0030*/ 	.short	0x0000
        /*0032*/ 	.short	0x0000
        /*0034*/ 	.byte	0x00, 0xf4, 0x21, 0x00


	//----- nvinfo : EIATTR_SPARSE_MMA_MASK
	.align		4
.L_15:
        /*0038*/ 	.byte	0x03, 0x50
        /*003a*/ 	.short	0x0000


	//----- nvinfo : EIATTR_MAXREG_COUNT
	.align		4
        /*003c*/ 	.byte	0x03, 0x1b
        /*003e*/ 	.short	0x00ff


	//----- nvinfo : EIATTR_EXIT_INSTR_OFFSETS
	.align		4
        /*0040*/ 	.byte	0x04, 0x1c
        /*0042*/ 	.short	(.L_17 - .L_16)


	//   ....[0]....
.L_16:
        /*0044*/ 	.word	0x000001f0


	//   ....[1]....
        /*0048*/ 	.word	0x00000210


	//----- nvinfo : EIATTR_REQNTID
	.align		4
.L_17:
        /*004c*/ 	.byte	0x04, 0x10
        /*004e*/ 	.short	(.L_19 - .L_18)
.L_18:
        /*0050*/ 	.word	0x00000080
        /*0054*/ 	.word	0x00000001
        /*0058*/ 	.word	0x00000001


	//----- nvinfo : EIATTR_CBANK_PARAM_SIZE
	.align		4
.L_19:
        /*005c*/ 	.byte	0x03, 0x19
        /*005e*/ 	.short	0x0014


	//----- nvinfo : EIATTR_PARAM_CBANK
	.align		4
        /*0060*/ 	.byte	0x04, 0x0a
        /*0062*/ 	.short	(.L_21 - .L_20)
	.align		4
.L_20:
        /*0064*/ 	.word	index@(.nv.constant0.triton_poi_fused_convolution_leaky_relu_3)
        /*0068*/ 	.short	0x0210
        /*006a*/ 	.short	0x0014


	//----- nvinfo : EIATTR_SW_WAR
	.align		4
.L_21:
        /*006c*/ 	.byte	0x04, 0x36
        /*006e*/ 	.short	(.L_23 - .L_22)
.L_22:
        /*0070*/ 	.word	0x00000008
.L_23:


//--------------------- .nv.callgraph             --------------------------
	.section	.nv.callgraph,"",@"SHT_CUDA_CALLGRAPH"
	.align	4
	.sectionentsize	8
	.align		4
        /*0000*/ 	.word	0x00000000
	.align		4
        /*0004*/ 	.word	0xffffffff
	.align		4
        /*0008*/ 	.word	0x00000000
	.align		4
        /*000c*/ 	.word	0xfffffffe
	.align		4
        /*0010*/ 	.word	0x00000000
	.align		4
        /*0014*/ 	.word	0xfffffffd
	.align		4
        /*0018*/ 	.word	0x00000000
	.align		4
        /*001c*/ 	.word	0xfffffffc


//--------------------- .text.triton_poi_fused_convolution_leaky_relu_3 --------------------------
	.section	.text.triton_poi_fused_convolution_leaky_relu_3,"ax",@progbits
	.align	128
        .global         triton_poi_fused_convolution_leaky_relu_3
        .type           triton_poi_fused_convolution_leaky_relu_3,@function
        .size           triton_poi_fused_convolution_leaky_relu_3,(.L_x_1 - triton_poi_fused_convolution_leaky_relu_3)
        .other          triton_poi_fused_convolution_leaky_relu_3,@"STO_CUDA_ENTRY STV_DEFAULT"
triton_poi_fused_convolution_leaky_relu_3:
.text.triton_poi_fused_convolution_leaky_relu_3:
[----:B------:R-:W0:Y:S02]  /*0000*/  LDC R1, c[0x0][0x28] ;  /* 0x00000a00ff017b82 */ /* 0x000e240000000800 */
[----:B------:R-:W1:Y:S01]  /*0010*/  S2R R0, SR_TID.X ;  /* 0x0000000000007919 */ /* 0x000e620000002100 */
[----:B------:R-:W2:Y:S01]  /*0020*/  LDC.64 R2, c[0x0][0x210] ;  /* 0x00008400ff027b82 */ /* 0x000ea20000000a00 */
[----:B------:R-:W-:Y:S01]  /*0030*/  ULDC.64 UR4, c[0x0][0x208] ;  /* 0x0000820000047ab9 */ /* 0x000fe20000000a00 */
[----:B------:R-:W3:Y:S06]  /*0040*/  S2R R7, SR_CTAID.X ;  /* 0x0000000000077919 */ /* 0x000eec0000002500 */
[----:B------:R-:W4:Y:S01]  /*0050*/  LDC.64 R4, c[0x0][0x218] ;  /* 0x00008600ff047b82 */ /* 0x000f220000000a00 */
[----:B-1----:R-:W-:Y:S01]  /*0060*/  IMAD.SHL.U32 R0, R0, 0x2, RZ ;  /* 0x0000000200007824 */ /* 0x002fe200078e00ff */
[----:B---3--:R-:W-:-:S04]  /*0070*/  SHF.R.S32.HI R6, RZ, 0x17, R7 ;  /* 0x00000017ff067819 */ /* 0x008fc80000011407 */
[----:B------:R-:W-:Y:S02]  /*0080*/  LOP3.LUT R0, R0, 0xfe, RZ, 0xc0, !PT ;  /* 0x000000fe00007812 */ /* 0x000fe400078ec0ff */
[----:B------:R-:W-:-:S03]  /*0090*/  SGXT R6, R6, 0x1 ;  /* 0x000000010606781a */ /* 0x000fc60000000200 */
[----:B------:R-:W-:-:S04]  /*00a0*/  IMAD R7, R7, 0x100, R0 ;  /* 0x0000010007077824 */ /* 0x000fc800078e0200 */
[C---:B--2---:R-:W-:Y:S01]  /*00b0*/  IMAD.WIDE R2, R7.reuse, 0x4, R2 ;  /* 0x0000000407027825 */ /* 0x044fe200078e0202 */
[----:B------:R-:W-:Y:S02]  /*00c0*/  LEA.HI R6, R6, R7, RZ, 0x6 ;  /* 0x0000000706067211 */ /* 0x000fe400078f30ff */
[----:B------:R-:W-:Y:S02]  /*00d0*/  ISETP.GE.AND P2, PT, R7, 0x400, PT ;  /* 0x000004000700780c */ /* 0x000fe40003f46270 */
[----:B------:R-:W-:-:S04]  /*00e0*/  SHF.R.S32.HI R6, RZ, 0x6, R6 ;  /* 0x00000006ff067819 */ /* 0x000fc80000011406 */
[----:B------:R-:W-:-:S04]  /*00f0*/  LEA.HI R0, R6, R6, RZ, 0x2 ;  /* 0x0000000606007211 */ /* 0x000fc800078f10ff */
[----:B------:R-:W-:Y:S01]  /*0100*/  LOP3.LUT R9, R0, 0xfffffffc, RZ, 0xc0, !PT ;  /* 0xfffffffc00097812 */ /* 0x000fe200078ec0ff */
[----:B------:R-:W-:-:S04]  /*0110*/  IMAD.MOV.U32 R0, RZ, RZ, RZ ;  /* 0x000000ffff007224 */ /* 0x000fc800078e00ff */
[----:B------:R-:W-:Y:S01]  /*0120*/  IMAD.IADD R9, R6, 0x1, -R9 ;  /* 0x0000000106097824 */ /* 0x000fe200078e0a09 */
[----:B------:R-:W-:-:S03]  /*0130*/  CS2R R6, SRZ ;  /* 0x0000000000067805 */ /* 0x000fc6000001ff00 */
[----:B----4-:R-:W-:-:S03]  /*0140*/  IMAD.WIDE R4, R9, 0x4, R4 ;  /* 0x0000000409047825 */ /* 0x010fc600078e0204 */
[----:B------:R-:W2:Y:S01]  /*0150*/  @!P2 LDG.E.64 R6, desc[UR4][R2.64] ;  /* 0x000000040206a981 */ /* 0x000ea2000c1e1b00 */
[----:B------:R-:W-:-:S03]  /*0160*/  IMAD.MOV.U32 R9, RZ, RZ, RZ ;  /* 0x000000ffff097224 */ /* 0x000fc600078e00ff */
[----:B------:R-:W2:Y:S04]  /*0170*/  @!P2 LDG.E.EL R0, desc[UR4][R4.64] ;  /* 0x000000040400a981 */ /* 0x000ea8000c2e1900 */
[----:B------:R-:W3:Y:S01]  /*0180*/  @!P2 LDG.E.EL R9, desc[UR4][R4.64] ;  /* 0x000000040409a981 */ /* 0x000ee2000c2e1900 */
[----:B--2---:R-:W-:Y:S02]  /*0190*/  FSETP.GT.AND P1, PT, R7, -R0, PT ;  /* 0x800000000700720b */ /* 0x004fe40003f24000 */
[----:B---3--:R-:W-:Y:S01]  /*01a0*/  FSETP.GT.AND P0, PT, R6, -R9, PT ;  /* 0x800000090600720b */ /* 0x008fe20003f04000 */
[----:B------:R-:W-:Y:S01]  /*01b0*/  FADD R6, R9, R6 ;  /* 0x0000000609067221 */ /* 0x000fe20000000000 */
[----:B------:R-:W-:-:S09]  /*01c0*/  FADD R7, R0, R7 ;  /* 0x0000000700077221 */ /* 0x000fd20000000000 */
[----:B------:R-:W-:Y:S02]  /*01d0*/  @!P1 FMUL R7, R7, 0.20000000298023223877 ;  /* 0x3e4ccccd07079820 */ /* 0x000fe40000400000 */
[----:B------:R-:W-:Y:S01]  /*01e0*/  @!P0 FMUL R6, R6, 0.20000000298023223877 ;  /* 0x3e4ccccd06068820 */ /* 0x000fe20000400000 */
[----:B------:R-:W-:Y:S06]  /*01f0*/  @P2 EXIT ;  /* 0x000000000000294d */ /* 0x000fec0003800000 */
[----:B------:R-:W-:Y:S01]  /*0200*/  STG.E.64 desc[UR4][R2.64], R6 ;  /* 0x0000000602007986 */ /* 0x000fe2000c101b04 */
[----:B------:R-:W-:Y:S05]  /*0210*/  EXIT ;  /* 0x000000000000794d */ /* 0x000fea0003800000 */
.L_x_0:
[----:B------:R-:W-:-:S00]  /*0220*/  BRA `(.L_x_0) ;  /* 0xfffffffc00fc7947 */ /* 0x000fc0000383ffff */
[----:B------:R-:W-:-:S00]  /*0230*/  NOP ;  /* 0x0000000000007918 */ /* 0x000fc00000000000 */
        /* <DEDUP_REMOVED lines=12> */
.L_x_1:


//--------------------- .nv.constant0.triton_poi_fused_convolution_leaky_relu_3 --------------------------
	.section	.nv.constant0.triton_poi_fused_convolution_leaky_relu_3,"a",@progbits
	.sectionflags	@""
	.align	4
.nv.constant0.triton_poi_fused_convolution_leaky_relu_3:
	.zero		548
